//
// Generated by NVIDIA NVVM Compiler
//
// Compiler Build ID: CL-36424714
// Cuda compilation tools, release 13.0, V13.0.88
// Based on NVVM 20.0.0
//

.version 9.0
.target sm_100
.address_size 64

	// .globl	_Z22block_gemm_2d_half_mmaPK6__halfS1_PS_S_S_
.extern .shared .align 16 .b8 shmem[];

.visible .entry _Z22block_gemm_2d_half_mmaPK6__halfS1_PS_S_S_(
	.param .u64 .ptr .align 1 _Z22block_gemm_2d_half_mmaPK6__halfS1_PS_S_S__param_0,
	.param .u64 .ptr .align 1 _Z22block_gemm_2d_half_mmaPK6__halfS1_PS_S_S__param_1,
	.param .u64 .ptr .align 1 _Z22block_gemm_2d_half_mmaPK6__halfS1_PS_S_S__param_2,
	.param .align 2 .b8 _Z22block_gemm_2d_half_mmaPK6__halfS1_PS_S_S__param_3[2],
	.param .align 2 .b8 _Z22block_gemm_2d_half_mmaPK6__halfS1_PS_S_S__param_4[2]
)
{
	.reg .pred 	%p<8>;
	.reg .b32 	%r<311>;
	.reg .b64 	%rd<14>;

	ld.param.u64 	%rd1, [_Z22block_gemm_2d_half_mmaPK6__halfS1_PS_S_S__param_0];
	ld.param.u64 	%rd2, [_Z22block_gemm_2d_half_mmaPK6__halfS1_PS_S_S__param_1];
	mov.u32 	%r1, %tid.x;
	shr.u32 	%r69, %r1, 5;
	shr.u32 	%r2, %r1, 6;
	and.b32  	%r3, %r69, 1;
	setp.gt.u32 	%p2, %r1, 127;
	@%p2 bra 	$L__BB0_8;
	and.b32  	%r71, %r1, 31;
	cvta.to.global.u64 	%rd4, %rd2;
	cvta.to.global.u64 	%rd5, %rd1;
	shl.b32 	%r72, %r2, 5;
	shr.u32 	%r73, %r71, 2;
	or.b32  	%r74, %r73, %r72;
	shl.b32 	%r75, %r3, 5;
	shl.b32 	%r76, %r1, 1;
	and.b32  	%r77, %r76, 6;
	or.b32  	%r78, %r75, %r77;
	shl.b32 	%r79, %r74, 6;
	or.b32  	%r80, %r79, %r78;
	mul.wide.u32 	%rd6, %r80, 2;
	add.s64 	%rd7, %rd5, %rd6;
	ld.global.u32 	%r4, [%rd7];
	ld.global.u32 	%r5, [%rd7+1024];
	ld.global.u32 	%r6, [%rd7+16];
	ld.global.u32 	%r7, [%rd7+1040];
	ld.global.u32 	%r8, [%rd7+32];
	ld.global.u32 	%r9, [%rd7+1056];
	ld.global.u32 	%r10, [%rd7+48];
	ld.global.u32 	%r11, [%rd7+1072];
	ld.global.u32 	%r12, [%rd7+2048];
	ld.global.u32 	%r13, [%rd7+3072];
	ld.global.u32 	%r14, [%rd7+2064];
	ld.global.u32 	%r15, [%rd7+3088];
	ld.global.u32 	%r16, [%rd7+2080];
	ld.global.u32 	%r17, [%rd7+3104];
	ld.global.u32 	%r18, [%rd7+2096];
	ld.global.u32 	%r19, [%rd7+3120];
	or.b32  	%r81, %r77, %r72;
	shl.b32 	%r82, %r3, 11;
	shl.b32 	%r83, %r1, 4;
	and.b32  	%r84, %r83, 448;
	or.b32  	%r85, %r82, %r84;
	add.s32 	%r86, %r85, %r81;
	mul.wide.u32 	%rd8, %r86, 2;
	add.s64 	%rd9, %rd4, %rd8;
	ld.global.u32 	%r20, [%rd9];
	ld.global.u32 	%r21, [%rd9+16];
	ld.global.u32 	%r22, [%rd9+32];
	ld.global.u32 	%r23, [%rd9+48];
	ld.global.u32 	%r24, [%rd9+1024];
	ld.global.u32 	%r25, [%rd9+1040];
	ld.global.u32 	%r26, [%rd9+1056];
	ld.global.u32 	%r27, [%rd9+1072];
	ld.global.u32 	%r28, [%rd9+2048];
	ld.global.u32 	%r29, [%rd9+2064];
	ld.global.u32 	%r30, [%rd9+2080];
	ld.global.u32 	%r31, [%rd9+2096];
	ld.global.u32 	%r32, [%rd9+3072];
	ld.global.u32 	%r33, [%rd9+3088];
	ld.global.u32 	%r34, [%rd9+3104];
	ld.global.u32 	%r35, [%rd9+3120];
	bar.sync 	0;
	mov.pred 	%p7, -1;
	mov.b32 	%r294, 0;
	mov.u32 	%r295, %r294;
	mov.u32 	%r296, %r294;
	mov.u32 	%r297, %r294;
	mov.u32 	%r298, %r294;
	mov.u32 	%r299, %r294;
	mov.u32 	%r300, %r294;
	mov.u32 	%r301, %r294;
	mov.u32 	%r302, %r294;
	mov.u32 	%r303, %r294;
	mov.u32 	%r304, %r294;
	mov.u32 	%r305, %r294;
	mov.u32 	%r306, %r294;
	mov.u32 	%r307, %r294;
	mov.u32 	%r308, %r294;
	mov.u32 	%r309, %r294;
	mov.u32 	%r310, %r294;
$L__BB0_2:
	mov.pred 	%p1, %p7;
	mov.u32 	%r87, %tid.x;
	shr.u32 	%r88, %r87, 5;
	and.b32  	%r89, %r88, 1;
	setp.ne.s32 	%p4, %r89, %r310;
	@%p4 bra 	$L__BB0_4;
	shl.b32 	%r91, %r87, 4;
	and.b32  	%r92, %r91, 496;
	shl.b32 	%r93, %r87, 5;
	and.b32  	%r94, %r93, 30720;
	or.b32  	%r95, %r94, %r92;
	mov.u32 	%r96, shmem;
	add.s32 	%r97, %r96, %r95;
	st.shared.v4.u32 	[%r97], {%r4, %r5, %r6, %r7};
	st.shared.v4.u32 	[%r97+512], {%r8, %r9, %r10, %r11};
	st.shared.v4.u32 	[%r97+1024], {%r12, %r13, %r14, %r15};
	st.shared.v4.u32 	[%r97+1536], {%r16, %r17, %r18, %r19};
$L__BB0_4:
	shr.u32 	%r99, %r87, 6;
	setp.ne.s32 	%p5, %r99, %r310;
	@%p5 bra 	$L__BB0_6;
	shl.b32 	%r101, %r87, 3;
	and.b32  	%r102, %r101, 248;
	shl.b32 	%r103, %r87, 6;
	and.b32  	%r104, %r103, 2048;
	or.b32  	%r105, %r104, %r102;
	mov.u32 	%r106, shmem;
	add.s32 	%r107, %r106, %r105;
	st.shared.v2.u32 	[%r107+4096], {%r20, %r21};
	st.shared.v2.u32 	[%r107+4352], {%r22, %r23};
	st.shared.v2.u32 	[%r107+4608], {%r24, %r25};
	st.shared.v2.u32 	[%r107+4864], {%r26, %r27};
	st.shared.v2.u32 	[%r107+5120], {%r28, %r29};
	st.shared.v2.u32 	[%r107+5376], {%r30, %r31};
	st.shared.v2.u32 	[%r107+5632], {%r32, %r33};
	st.shared.v2.u32 	[%r107+5888], {%r34, %r35};
$L__BB0_6:
	bar.sync 	0;
	mov.u32 	%r269, %tid.x;
	shl.b32 	%r270, %r269, 3;
	and.b32  	%r271, %r270, 248;
	shl.b32 	%r272, %r269, 4;
	and.b32  	%r273, %r272, 496;
	shl.b32 	%r274, %r269, 5;
	and.b32  	%r275, %r274, 30720;
	or.b32  	%r276, %r275, %r273;
	mov.u32 	%r277, shmem;
	add.s32 	%r278, %r277, %r276;
	ld.shared.v4.u32 	{%r170, %r171, %r172, %r173}, [%r278];
	ld.shared.v4.u32 	{%r180, %r181, %r182, %r183}, [%r278+512];
	ld.shared.v4.u32 	{%r250, %r251, %r252, %r253}, [%r278+1024];
	ld.shared.v4.u32 	{%r260, %r261, %r262, %r263}, [%r278+1536];
	shl.b32 	%r279, %r269, 6;
	and.b32  	%r280, %r279, 2048;
	or.b32  	%r281, %r280, %r271;
	add.s32 	%r282, %r277, %r281;
	ld.shared.v2.u32 	{%r194, %r195}, [%r282+4096];
	ld.shared.v2.u32 	{%r204, %r205}, [%r282+4352];
	ld.shared.v2.u32 	{%r214, %r215}, [%r282+4608];
	ld.shared.v2.u32 	{%r224, %r225}, [%r282+4864];
	ld.shared.v2.u32 	{%r234, %r235}, [%r282+5120];
	ld.shared.v2.u32 	{%r244, %r245}, [%r282+5376];
	ld.shared.v2.u32 	{%r254, %r255}, [%r282+5632];
	ld.shared.v2.u32 	{%r264, %r265}, [%r282+5888];
	bar.sync 	0;
	// begin inline asm
	mma.sync.aligned.m16n8k16.row.col.f16.f16.f16.f16 { %r108, %r109 },  { %r170, %r171, %r172, %r173 },  { %r194, %r195 },  { %r309, %r308 };
	// end inline asm
	// begin inline asm
	mma.sync.aligned.m16n8k16.row.col.f16.f16.f16.f16 { %r309, %r308 },  { %r180, %r181, %r182, %r183 },  { %r204, %r205 },  { %r108, %r109 };
	// end inline asm
	// begin inline asm
	mma.sync.aligned.m16n8k16.row.col.f16.f16.f16.f16 { %r128, %r129 },  { %r170, %r171, %r172, %r173 },  { %r214, %r215 },  { %r307, %r306 };
	// end inline asm
	// begin inline asm
	mma.sync.aligned.m16n8k16.row.col.f16.f16.f16.f16 { %r307, %r306 },  { %r180, %r181, %r182, %r183 },  { %r224, %r225 },  { %r128, %r129 };
	// end inline asm
	// begin inline asm
	mma.sync.aligned.m16n8k16.row.col.f16.f16.f16.f16 { %r148, %r149 },  { %r170, %r171, %r172, %r173 },  { %r234, %r235 },  { %r305, %r304 };
	// end inline asm
	// begin inline asm
	mma.sync.aligned.m16n8k16.row.col.f16.f16.f16.f16 { %r305, %r304 },  { %r180, %r181, %r182, %r183 },  { %r244, %r245 },  { %r148, %r149 };
	// end inline asm
	// begin inline asm
	mma.sync.aligned.m16n8k16.row.col.f16.f16.f16.f16 { %r168, %r169 },  { %r170, %r171, %r172, %r173 },  { %r254, %r255 },  { %r303, %r302 };
	// end inline asm
	// begin inline asm
	mma.sync.aligned.m16n8k16.row.col.f16.f16.f16.f16 { %r303, %r302 },  { %r180, %r181, %r182, %r183 },  { %r264, %r265 },  { %r168, %r169 };
	// end inline asm
	// begin inline asm
	mma.sync.aligned.m16n8k16.row.col.f16.f16.f16.f16 { %r188, %r189 },  { %r250, %r251, %r252, %r253 },  { %r194, %r195 },  { %r301, %r300 };
	// end inline asm
	// begin inline asm
	mma.sync.aligned.m16n8k16.row.col.f16.f16.f16.f16 { %r301, %r300 },  { %r260, %r261, %r262, %r263 },  { %r204, %r205 },  { %r188, %r189 };
	// end inline asm
	// begin inline asm
	mma.sync.aligned.m16n8k16.row.col.f16.f16.f16.f16 { %r208, %r209 },  { %r250, %r251, %r252, %r253 },  { %r214, %r215 },  { %r299, %r298 };
	// end inline asm
	// begin inline asm
	mma.sync.aligned.m16n8k16.row.col.f16.f16.f16.f16 { %r299, %r298 },  { %r260, %r261, %r262, %r263 },  { %r224, %r225 },  { %r208, %r209 };
	// end inline asm
	// begin inline asm
	mma.sync.aligned.m16n8k16.row.col.f16.f16.f16.f16 { %r228, %r229 },  { %r250, %r251, %r252, %r253 },  { %r234, %r235 },  { %r297, %r296 };
	// end inline asm
	// begin inline asm
	mma.sync.aligned.m16n8k16.row.col.f16.f16.f16.f16 { %r297, %r296 },  { %r260, %r261, %r262, %r263 },  { %r244, %r245 },  { %r228, %r229 };
	// end inline asm
	// begin inline asm
	mma.sync.aligned.m16n8k16.row.col.f16.f16.f16.f16 { %r248, %r249 },  { %r250, %r251, %r252, %r253 },  { %r254, %r255 },  { %r295, %r294 };
	// end inline asm
	// begin inline asm
	mma.sync.aligned.m16n8k16.row.col.f16.f16.f16.f16 { %r295, %r294 },  { %r260, %r261, %r262, %r263 },  { %r264, %r265 },  { %r248, %r249 };
	// end inline asm
	mov.b32 	%r310, 1;
	mov.pred 	%p7, 0;
	@%p1 bra 	$L__BB0_2;
	ld.param.u64 	%rd13, [_Z22block_gemm_2d_half_mmaPK6__halfS1_PS_S_S__param_2];
	and.b32  	%r285, %r272, 448;
	or.b32  	%r288, %r275, %r285;
	and.b32  	%r289, %r269, 32;
	shl.b32 	%r290, %r269, 1;
	and.b32  	%r291, %r290, 6;
	or.b32  	%r292, %r289, %r291;
	or.b32  	%r293, %r288, %r292;
	bar.sync 	0;
	cvta.to.global.u64 	%rd10, %rd13;
	mul.wide.u32 	%rd11, %r293, 2;
	add.s64 	%rd12, %rd10, %rd11;
	st.global.u32 	[%rd12], %r309;
	st.global.u32 	[%rd12+1024], %r308;
	st.global.u32 	[%rd12+16], %r307;
	st.global.u32 	[%rd12+1040], %r306;
	st.global.u32 	[%rd12+32], %r305;
	st.global.u32 	[%rd12+1056], %r304;
	st.global.u32 	[%rd12+48], %r303;
	st.global.u32 	[%rd12+1072], %r302;
	st.global.u32 	[%rd12+2048], %r301;
	st.global.u32 	[%rd12+3072], %r300;
	st.global.u32 	[%rd12+2064], %r299;
	st.global.u32 	[%rd12+3088], %r298;
	st.global.u32 	[%rd12+2080], %r297;
	st.global.u32 	[%rd12+3104], %r296;
	st.global.u32 	[%rd12+2096], %r295;
	st.global.u32 	[%rd12+3120], %r294;
$L__BB0_8:
	ret;

}


// ===== COMPILED SASS (sm_100) =====

	.target	sm_100

	.elftype	@"ET_EXEC"


//--------------------- .note.nv.tkinfo           --------------------------
	.section	.note.nv.tkinfo,"",@"SHT_NOTE"
	.sectionflags	@"SHF_NOTE_NV_TKINFO"
	.tkinfo
        /*0018*/ 	.word	0x00000002
        /*0030*/ 	.string	""
        /*0030*/ 	.string	"ptxas"
        /*0030*/ 	.string	"Cuda compilation tools, release 13.0, V13.0.88"
        /*0030*/ 	.string	"Build cuda_13.0.r13.0/compiler.36424714_0"
        /*0030*/ 	.string	"-arch sm_100 -m 64 "



//--------------------- .note.nv.cuinfo           --------------------------
	.section	.note.nv.cuinfo,"",@"SHT_NOTE"
	.sectionflags	@"SHF_NOTE_NV_CUINFO"
        /*0018*/ 	.short	0x0002
        /*001a*/ 	.short	0x0064
        /*001c*/ 	.short	0x0082
	.zero		2


//--------------------- .nv.info                  --------------------------
	.section	.nv.info,"",@"SHT_CUDA_INFO"
	.align	4


	//----- nvinfo : EIATTR_REGCOUNT
	.align		4
        /*0000*/ 	.byte	0x04, 0x2f
        /*0002*/ 	.short	(.L_1 - .L_0)
	.align		4
.L_0:
        /*0004*/ 	.word	index@(_Z22block_gemm_2d_half_mmaPK6__halfS1_PS_S_S_)
        /*0008*/ 	.word	0x0000004b


	//----- nvinfo : EIATTR_FRAME_SIZE
	.align		4
.L_1:
        /*000c*/ 	.byte	0x04, 0x11
        /*000e*/ 	.short	(.L_3 - .L_2)
	.align		4
.L_2:
        /*0010*/ 	.word	index@(_Z22block_gemm_2d_half_mmaPK6__halfS1_PS_S_S_)
        /*0014*/ 	.word	0x00000000


	//----- nvinfo : EIATTR_MIN_STACK_SIZE
	.align		4
.L_3:
        /*0018*/ 	.byte	0x04, 0x12
        /*001a*/ 	.short	(.L_5 - .L_4)
	.align		4
.L_4:
        /*001c*/ 	.word	index@(_Z22block_gemm_2d_half_mmaPK6__halfS1_PS_S_S_)
        /*0020*/ 	.word	0x00000000
.L_5:


//--------------------- .nv.compat                --------------------------
	.section	.nv.compat,"",@"SHT_CUDA_COMPAT_INFO"
	.align	4
        /*0000*/ 	.byte	0x02, 0x09, 0x00, 0x00, 0x02, 0x02, 0x01, 0x00, 0x02, 0x05, 0x05, 0x00, 0x03, 0x07, 0x01, 0x01
        /*0010*/ 	.byte	0x02, 0x03, 0x00, 0x00, 0x02, 0x06, 0x01, 0x00, 0x04, 0x0b, 0x08, 0x00, 0x09, 0x00, 0x00, 0x00
        /*0020*/ 	.byte	0x00, 0x00, 0x00, 0x00


//--------------------- .nv.info._Z22block_gemm_2d_half_mmaPK6__halfS1_PS_S_S_ --------------------------
	.section	.nv.info._Z22block_gemm_2d_half_mmaPK6__halfS1_PS_S_S_,"",@"SHT_CUDA_INFO"
	.sectionflags	@""
	.align	4


	//----- nvinfo : EIATTR_CUDA_API_VERSION
	.align		4
        /*0000*/ 	.byte	0x04, 0x37
        /*0002*/ 	.short	(.L_7 - .L_6)
.L_6:
        /*0004*/ 	.word	0x00000082


	//----- nvinfo : EIATTR_KPARAM_INFO
	.align		4
.L_7:
        /*0008*/ 	.byte	0x04, 0x17
        /*000a*/ 	.short	(.L_9 - .L_8)
.L_8:
        /*000c*/ 	.word	0x00000000
        /*0010*/ 	.short	0x0004
        /*0012*/ 	.short	0x001a
        /*0014*/ 	.byte	0x00, 0xf0, 0x09, 0x00


	//----- nvinfo : EIATTR_KPARAM_INFO
	.align		4
.L_9:
        /*0018*/ 	.byte	0x04, 0x17
        /*001a*/ 	.short	(.L_11 - .L_10)
.L_10:
        /*001c*/ 	.word	0x00000000
        /*0020*/ 	.short	0x0003
        /*0022*/ 	.short	0x0018
        /*0024*/ 	.byte	0x00, 0xf0, 0x09, 0x00


	//----- nvinfo : EIATTR_KPARAM_INFO
	.align		4
.L_11:
        /*0028*/ 	.byte	0x04, 0x17
        /*002a*/ 	.short	(.L_13 - .L_12)
.L_12:
        /*002c*/ 	.word	0x00000000
        /*0030*/ 	.short	0x0002
        /*0032*/ 	.short	0x0010
        /*0034*/ 	.byte	0x00, 0xf5, 0x21, 0x00


	//----- nvinfo : EIATTR_KPARAM_INFO
	.align		4
.L_13:
        /*0038*/ 	.byte	0x04, 0x17
        /*003a*/ 	.short	(.L_15 - .L_14)
.L_14:
        /*003c*/ 	.word	0x00000000
        /*0040*/ 	.short	0x0001
        /*0042*/ 	.short	0x0008
        /*0044*/ 	.byte	0x00, 0xf5, 0x21, 0x00


	//----- nvinfo : EIATTR_KPARAM_INFO
	.align		4
.L_15:
        /*0048*/ 	.byte	0x04, 0x17
        /*004a*/ 	.short	(.L_17 - .L_16)
.L_16:
        /*004c*/ 	.word	0x00000000
        /*0050*/ 	.short	0x0000
        /*0052*/ 	.short	0x0000
        /*0054*/ 	.byte	0x00, 0xf5, 0x21, 0x00


	//----- nvinfo : EIATTR_SPARSE_MMA_MASK
	.align		4
.L_17:
        /*0058*/ 	.byte	0x03, 0x50
        /*005a*/ 	.short	0x0000


	//----- nvinfo : EIATTR_MAXREG_COUNT
	.align		4
        /*005c*/ 	.byte	0x03, 0x1b
        /*005e*/ 	.short	0x00ff


	//----- nvinfo : EIATTR_NUM_BARRIERS
	.align		4
        /*0060*/ 	.byte	0x02, 0x4c
        /*0062*/ 	.byte	0x01
	.zero		1


	//----- nvinfo : EIATTR_MERCURY_ISA_VERSION
	.align		4
        /*0064*/ 	.byte	0x03, 0x5f
        /*0066*/ 	.short	0x0101


	//----- nvinfo : EIATTR_VRC_CTA_INIT_COUNT
	.align		4
        /*0068*/ 	.byte	0x02, 0x4a
	.zero		1
	.zero		1


	//----- nvinfo : EIATTR_EXIT_INSTR_OFFSETS
	.align		4
        /*006c*/ 	.byte	0x04, 0x1c
        /*006e*/ 	.short	(.L_19 - .L_18)


	//   ....[0]....
.L_18:
        /*0070*/ 	.word	0x00000030


	//   ....[1]....
        /*0074*/ 	.word	0x00000b00


	//----- nvinfo : EIATTR_CRS_STACK_SIZE
	.align		4
.L_19:
        /*0078*/ 	.byte	0x04, 0x1e
        /*007a*/ 	.short	(.L_21 - .L_20)
.L_20:
        /*007c*/ 	.word	0x00000000


	//----- nvinfo : EIATTR_CBANK_PARAM_SIZE
	.align		4
.L_21:
        /*0080*/ 	.byte	0x03, 0x19
        /*0082*/ 	.short	0x001c


	//----- nvinfo : EIATTR_PARAM_CBANK
	.align		4
        /*0084*/ 	.byte	0x04, 0x0a
        /*0086*/ 	.short	(.L_23 - .L_22)
	.align		4
.L_22:
        /*0088*/ 	.word	index@(.nv.constant0._Z22block_gemm_2d_half_mmaPK6__halfS1_PS_S_S_)
        /*008c*/ 	.short	0x0380
        /*008e*/ 	.short	0x001c


	//----- nvinfo : EIATTR_SW_WAR
	.align		4
.L_23:
        /*0090*/ 	.byte	0x04, 0x36
        /*0092*/ 	.short	(.L_25 - .L_24)
.L_24:
        /*0094*/ 	.word	0x00000008
.L_25:


//--------------------- .nv.callgraph             --------------------------
	.section	.nv.callgraph,"",@"SHT_CUDA_CALLGRAPH"
	.align	4
	.sectionentsize	8
	.align		4
        /*0000*/ 	.word	0x00000000
	.align		4
        /*0004*/ 	.word	0xffffffff
	.align		4
        /*0008*/ 	.word	0x00000000
	.align		4
        /*000c*/ 	.word	0xfffffffe
	.align		4
        /*0010*/ 	.word	0x00000000
	.align		4
        /*0014*/ 	.word	0xfffffffd
	.align		4
        /*0018*/ 	.word	0x00000000
	.align		4
        /*001c*/ 	.word	0xfffffffc


//--------------------- .text._Z22block_gemm_2d_half_mmaPK6__halfS1_PS_S_S_ --------------------------
	.section	.text._Z22block_gemm_2d_half_mmaPK6__halfS1_PS_S_S_,"ax",@progbits
	.align	128
        .global         _Z22block_gemm_2d_half_mmaPK6__halfS1_PS_S_S_
        .type           _Z22block_gemm_2d_half_mmaPK6__halfS1_PS_S_S_,@function
        .size           _Z22block_gemm_2d_half_mmaPK6__halfS1_PS_S_S_,(.L_x_6 - _Z22block_gemm_2d_half_mmaPK6__halfS1_PS_S_S_)
        .other          _Z22block_gemm_2d_half_mmaPK6__halfS1_PS_S_S_,@"STO_CUDA_ENTRY STV_DEFAULT"
_Z22block_gemm_2d_half_mmaPK6__halfS1_PS_S_S_:
.text._Z22block_gemm_2d_half_mmaPK6__halfS1_PS_S_S_:
[----:B------:R-:W-:Y:S01]  /*0000*/  LDC R1, c[0x0][0x37c] ;  /* 0x0000df00ff017b82 */ /* 0x000fe20000000800 */
[----:B------:R-:W0:Y:S02]  /*0010*/  S2R R0, SR_TID.X ;  /* 0x0000000000007919 */ /* 0x000e240000002100 */
[----:B0-----:R-:W-:-:S13]  /*0020*/  ISETP.GT.U32.AND P0, PT, R0, 0x7f, PT ;  /* 0x0000007f0000780c */ /* 0x001fda0003f04070 */
[----:B------:R-:W-:Y:S05]  /*0030*/  @P0 EXIT ;  /* 0x000000000000094d */ /* 0x000fea0003800000 */
[----:B------:R-:W0:Y:S01]  /*0040*/  LDC.64 R18, c[0x0][0x388] ;  /* 0x0000e200ff127b82 */ /* 0x000e220000000a00 */
[C---:B------:R-:W-:Y:S01]  /*0050*/  IMAD.SHL.U32 R71, R0.reuse, 0x10, RZ ;  /* 0x0000001000477824 */ /* 0x040fe200078e00ff */
[--C-:B------:R-:W-:Y:S01]  /*0060*/  SHF.R.U32.HI R72, RZ, 0x5, R0.reuse ;  /* 0x00000005ff487819 */ /* 0x100fe20000011600 */
[----:B------:R-:W-:Y:S01]  /*0070*/  IMAD.SHL.U32 R4, R0, 0x2, RZ ;  /* 0x0000000200047824 */ /* 0x000fe200078e00ff */
[----:B------:R-:W-:Y:S01]  /*0080*/  SHF.R.U32.HI R2, RZ, 0x6, R0 ;  /* 0x00000006ff027819 */ /* 0x000fe20000011600 */
[----:B------:R-:W1:Y:S01]  /*0090*/  LDCU.64 UR8, c[0x0][0x358] ;  /* 0x00006b00ff0877ac */ /* 0x000e620008000a00 */
[----:B------:R-:W-:Y:S02]  /*00a0*/  LOP3.LUT R72, R72, 0x1, RZ, 0xc0, !PT ;  /* 0x0000000148487812 */ /* 0x000fe400078ec0ff */
[----:B------:R-:W2:Y:S01]  /*00b0*/  LDC.64 R20, c[0x0][0x380] ;  /* 0x0000e000ff147b82 */ /* 0x000ea20000000a00 */
[----:B------:R-:W-:Y:S01]  /*00c0*/  LOP3.LUT R5, R71, 0x1c0, RZ, 0xc0, !PT ;  /* 0x000001c047057812 */ /* 0x000fe200078ec0ff */
[----:B------:R-:W-:Y:S01]  /*00d0*/  IMAD.SHL.U32 R3, R2, 0x20, RZ ;  /* 0x0000002002037824 */ /* 0x000fe200078e00ff */
[----:B------:R-:W-:-:S02]  /*00e0*/  LOP3.LUT R4, R4, 0x6, RZ, 0xc0, !PT ;  /* 0x0000000604047812 */ /* 0x000fc400078ec0ff */
[----:B------:R-:W-:Y:S01]  /*00f0*/  LOP3.LUT R2, R0, 0x1f, RZ, 0xc0, !PT ;  /* 0x0000001f00027812 */ /* 0x000fe200078ec0ff */
[----:B------:R-:W-:Y:S01]  /*0100*/  IMAD R6, R72, 0x800, R5 ;  /* 0x0000080048067824 */ /* 0x000fe200078e0205 */
[-C--:B------:R-:W-:Y:S02]  /*0110*/  LOP3.LUT R5, R4, R3.reuse, RZ, 0xfc, !PT ;  /* 0x0000000304057212 */ /* 0x080fe400078efcff */
[----:B------:R-:W-:Y:S01]  /*0120*/  LEA.HI R2, R2, R3, RZ, 0x1e ;  /* 0x0000000302027211 */ /* 0x000fe200078ff0ff */
[----:B------:R-:W-:Y:S02]  /*0130*/  IMAD R3, R72, 0x20, R4 ;  /* 0x0000002048037824 */ /* 0x000fe400078e0204 */
[----:B------:R-:W-:Y:S02]  /*0140*/  IMAD.IADD R5, R5, 0x1, R6 ;  /* 0x0000000105057824 */ /* 0x000fe400078e0206 */
[----:B------:R-:W-:Y:S01]  /*0150*/  IMAD R3, R2, 0x40, R3 ;  /* 0x0000004002037824 */ /* 0x000fe200078e0203 */
[----:B------:R-:W3:Y:S01]  /*0160*/  S2UR UR5, SR_CgaCtaId ;  /* 0x00000000000579c3 */ /* 0x000ee20000008800 */
[----:B0-----:R-:W-:-:S05]  /*0170*/  IMAD.WIDE.U32 R18, R5, 0x2, R18 ;  /* 0x0000000205127825 */ /* 0x001fca00078e0012 */
[----:B-1----:R-:W5:Y:S01]  /*0180*/  LDG.E R2, desc[UR8][R18.64] ;  /* 0x0000000812027981 */ /* 0x002f62000c1e1900 */
[----:B--2---:R-:W-:-:S03]  /*0190*/  IMAD.WIDE.U32 R20, R3, 0x2, R20 ;  /* 0x0000000203147825 */ /* 0x004fc600078e0014 */
[----:B------:R-:W5:Y:S04]  /*01a0*/  LDG.E R4, desc[UR8][R18.64+0x20] ;  /* 0x0000200812047981 */ /* 0x000f68000c1e1900 */
        /* <DEDUP_REMOVED lines=13> */
[----:B------:R0:W5:Y:S04]  /*0280*/  LDG.E R17, desc[UR8][R18.64+0xc30] ;  /* 0x000c300812117981 */ /* 0x000168000c1e1900 */
        /* <DEDUP_REMOVED lines=15> */
[----:B------:R1:W5:Y:S01]  /*0380*/  LDG.E R43, desc[UR8][R20.64+0xc30] ;  /* 0x000c3008142b7981 */ /* 0x000362000c1e1900 */
[----:B0-----:R-:W-:-:S02]  /*0390*/  IMAD.SHL.U32 R19, R0, 0x40, RZ ;  /* 0x0000004000137824 */ /* 0x001fc400078e00ff */
[C---:B------:R-:W-:Y:S02]  /*03a0*/  IMAD.SHL.U32 R70, R0.reuse, 0x20, RZ ;  /* 0x0000002000467824 */ /* 0x040fe400078e00ff */
[----:B------:R-:W-:Y:S01]  /*03b0*/  IMAD.SHL.U32 R18, R0, 0x8, RZ ;  /* 0x0000000800127824 */ /* 0x000fe200078e00ff */
[----:B------:R-:W-:Y:S01]  /*03c0*/  LOP3.LUT R19, R19, 0x800, RZ, 0xc0, !PT ;  /* 0x0000080013137812 */ /* 0x000fe200078ec0ff */
[----:B------:R-:W-:Y:S01]  /*03d0*/  UMOV UR4, 0x400 ;  /* 0x0000040000047882 */ /* 0x000fe20000000000 */
[----:B------:R-:W-:Y:S02]  /*03e0*/  LOP3.LUT R70, R70, 0x7800, RZ, 0xc0, !PT ;  /* 0x0000780046467812 */ /* 0x000fe400078ec0ff */
[----:B-1----:R-:W-:Y:S01]  /*03f0*/  LOP3.LUT R21, R71, 0x1f0, RZ, 0xc0, !PT ;  /* 0x000001f047157812 */ /* 0x002fe200078ec0ff */
[----:B---3--:R-:W-:Y:S01]  /*0400*/  ULEA UR4, UR5, UR4, 0x18 ;  /* 0x0000000405047291 */ /* 0x008fe2000f8ec0ff */
[----:B------:R-:W-:Y:S02]  /*0410*/  LOP3.LUT R68, R19, 0xf8, R18, 0xf8, !PT ;  /* 0x000000f813447812 */ /* 0x000fe400078ef812 */
[----:B------:R-:W-:-:S02]  /*0420*/  LOP3.LUT R21, R70, R21, RZ, 0xfc, !PT ;  /* 0x0000001546157212 */ /* 0x000fc400078efcff */
[----:B------:R-:W-:Y:S02]  /*0430*/  CS2R R18, SRZ ;  /* 0x0000000000127805 */ /* 0x000fe4000001ff00 */
[----:B------:R-:W-:Y:S02]  /*0440*/  CS2R R56, SRZ ;  /* 0x0000000000387805 */ /* 0x000fe4000001ff00 */
[----:B------:R-:W-:Y:S02]  /*0450*/  CS2R R54, SRZ ;  /* 0x0000000000367805 */ /* 0x000fe4000001ff00 */
[----:B------:R-:W-:Y:S02]  /*0460*/  CS2R R64, SRZ ;  /* 0x0000000000407805 */ /* 0x000fe4000001ff00 */
[----:B------:R-:W-:Y:S02]  /*0470*/  CS2R R52, SRZ ;  /* 0x0000000000347805 */ /* 0x000fe4000001ff00 */
[----:B------:R-:W-:-:S02]  /*0480*/  CS2R R22, SRZ ;  /* 0x0000000000167805 */ /* 0x000fc4000001ff00 */
[----:B------:R-:W-:Y:S02]  /*0490*/  CS2R R24, SRZ ;  /* 0x0000000000187805 */ /* 0x000fe4000001ff00 */
[----:B------:R-:W-:Y:S01]  /*04a0*/  CS2R R26, SRZ ;  /* 0x00000000001a7805 */ /* 0x000fe2000001ff00 */
[----:B------:R-:W-:Y:S01]  /*04b0*/  VIADD R69, R21, UR4 ;  /* 0x0000000415457c36 */ /* 0x000fe20008000000 */
[----:B------:R-:W-:Y:S01]  /*04c0*/  UPLOP3.LUT UP0, UPT, UPT, UPT, UPT, 0x80, 0x8 ;  /* 0x000000000008789c */ /* 0x000fe20003f0f070 */
[----:B------:R-:W-:Y:S01]  /*04d0*/  VIADD R68, R68, UR4 ;  /* 0x0000000444447c36 */ /* 0x000fe20008000000 */
[----:B------:R-:W-:Y:S01]  /*04e0*/  UMOV UR4, URZ ;  /* 0x000000ff00047c82 */ /* 0x000fe20008000000 */
[----:B------:R-:W-:Y:S08]  /*04f0*/  BAR.SYNC.DEFER_BLOCKING 0x0 ;  /* 0x0000000000007b1d */ /* 0x000ff00000010000 */
.L_x_4:
[----:B------:R-:W-:Y:S01]  /*0500*/  ISETP.NE.AND P0, PT, R72, UR4, PT ;  /* 0x0000000448007c0c */ /* 0x000fe2000bf05270 */
[----:B------:R-:W-:Y:S01]  /*0510*/  UPLOP3.LUT UP1, UPT, UPT, UPT, UP0, 0x80, 0x8 ;  /* 0x000000000008789c */ /* 0x000fe20003f2f000 */
[----:B------:R-:W-:Y:S01]  /*0520*/  SHF.R.U32.HI R20, RZ, 0x6, R0 ;  /* 0x00000006ff147819 */ /* 0x000fe20000011600 */
[----:B------:R-:W-:Y:S03]  /*0530*/  BSSY.RECONVERGENT B0, `(.L_x_0) ;  /* 0x0000010000007945 */ /* 0x000fe60003800200 */
[----:B------:R-:W-:-:S07]  /*0540*/  ISETP.NE.AND P1, PT, R20, UR4, PT ;  /* 0x0000000414007c0c */ /* 0x000fce000bf25270 */
[----:B------:R-:W-:Y:S06]  /*0550*/  @P0 BRA `(.L_x_1) ;  /* 0x0000000000340947 */ /* 0x000fec0003800000 */
[----:B------:R-:W0:Y:S01]  /*0560*/  S2UR UR6, SR_CgaCtaId ;  /* 0x00000000000679c3 */ /* 0x000e220000008800 */
[C---:B------:R-:W-:Y:S01]  /*0570*/  IMAD.SHL.U32 R70, R0.reuse, 0x20, RZ ;  /* 0x0000002000467824 */ /* 0x040fe200078e00ff */
[----:B------:R-:W-:Y:S01]  /*0580*/  UMOV UR5, 0x400 ;  /* 0x0000040000057882 */ /* 0x000fe20000000000 */
[----:B------:R-:W-:-:S03]  /*0590*/  IMAD.SHL.U32 R71, R0, 0x10, RZ ;  /* 0x0000001000477824 */ /* 0x000fc600078e00ff */
[----:B------:R-:W-:Y:S02]  /*05a0*/  LOP3.LUT R70, R70, 0x7800, RZ, 0xc0, !PT ;  /* 0x0000780046467812 */ /* 0x000fe400078ec0ff */
[----:B------:R-:W-:-:S04]  /*05b0*/  LOP3.LUT R21, R71, 0x1f0, RZ, 0xc0, !PT ;  /* 0x000001f047157812 */ /* 0x000fc800078ec0ff */
[----:B------:R-:W-:Y:S01]  /*05c0*/  LOP3.LUT R21, R70, R21, RZ, 0xfc, !PT ;  /* 0x0000001546157212 */ /* 0x000fe200078efcff */
[----:B0-----:R-:W-:-:S06]  /*05d0*/  ULEA UR5, UR6, UR5, 0x18 ;  /* 0x0000000506057291 */ /* 0x001fcc000f8ec0ff */
[----:B------:R-:W-:-:S05]  /*05e0*/  VIADD R69, R21, UR5 ;  /* 0x0000000515457c36 */ /* 0x000fca0008000000 */
[----:B-----5:R0:W-:Y:S04]  /*05f0*/  STS.128 [R69], R28 ;  /* 0x0000001c45007388 */ /* 0x0201e80000000c00 */
[----:B------:R0:W-:Y:S04]  /*0600*/  STS.128 [R69+0x200], R32 ;  /* 0x0002002045007388 */ /* 0x0001e80000000c00 */
[----:B------:R0:W-:Y:S04]  /*0610*/  STS.128 [R69+0x400], R36 ;  /* 0x0004002445007388 */ /* 0x0001e80000000c00 */
[----:B------:R0:W-:Y:S02]  /*0620*/  STS.128 [R69+0x600], R40 ;  /* 0x0006002845007388 */ /* 0x0001e40000000c00 */
.L_x_1:
[----:B------:R-:W-:Y:S05]  /*0630*/  BSYNC.RECONVERGENT B0 ;  /* 0x0000000000007941 */ /* 0x000fea0003800200 */
.L_x_0:
[----:B------:R-:W-:Y:S04]  /*0640*/  BSSY.RECONVERGENT B0, `(.L_x_2) ;  /* 0x0000012000007945 */ /* 0x000fe80003800200 */
[----:B------:R-:W-:Y:S05]  /*0650*/  @P1 BRA `(.L_x_3) ;  /* 0x0000000000401947 */ /* 0x000fea0003800000 */
[----:B------:R-:W1:Y:S01]  /*0660*/  S2UR UR5, SR_CgaCtaId ;  /* 0x00000000000579c3 */ /* 0x000e620000008800 */
[C---:B------:R-:W-:Y:S01]  /*0670*/  IMAD.SHL.U32 R21, R0.reuse, 0x40, RZ ;  /* 0x0000004000157824 */ /* 0x040fe200078e00ff */
[----:B------:R-:W-:Y:S01]  /*0680*/  UMOV UR4, 0x400 ;  /* 0x0000040000047882 */ /* 0x000fe20000000000 */
[----:B------:R-:W-:-:S03]  /*0690*/  IMAD.SHL.U32 R20, R0, 0x8, RZ ;  /* 0x0000000800147824 */ /* 0x000fc600078e00ff */
[----:B------:R-:W-:-:S04]  /*06a0*/  LOP3.LUT R21, R21, 0x800, RZ, 0xc0, !PT ;  /* 0x0000080015157812 */ /* 0x000fc800078ec0ff */
[----:B------:R-:W-:Y:S01]  /*06b0*/  LOP3.LUT R20, R21, 0xf8, R20, 0xf8, !PT ;  /* 0x000000f815147812 */ /* 0x000fe200078ef814 */
[----:B-1----:R-:W-:-:S06]  /*06c0*/  ULEA UR4, UR5, UR4, 0x18 ;  /* 0x0000000405047291 */ /* 0x002fcc000f8ec0ff */
[----:B------:R-:W-:-:S05]  /*06d0*/  VIADD R68, R20, UR4 ;  /* 0x0000000414447c36 */ /* 0x000fca0008000000 */
[----:B-----5:R1:W-:Y:S04]  /*06e0*/  STS.64 [R68+0x1000], R2 ;  /* 0x0010000244007388 */ /* 0x0203e80000000a00 */
[----:B------:R1:W-:Y:S04]  /*06f0*/  STS.64 [R68+0x1100], R4 ;  /* 0x0011000444007388 */ /* 0x0003e80000000a00 */
[----:B------:R1:W-:Y:S04]  /*0700*/  STS.64 [R68+0x1200], R6 ;  /* 0x0012000644007388 */ /* 0x0003e80000000a00 */
[----:B------:R1:W-:Y:S04]  /*0710*/  STS.64 [R68+0x1300], R8 ;  /* 0x0013000844007388 */ /* 0x0003e80000000a00 */
[----:B------:R1:W-:Y:S04]  /*0720*/  STS.64 [R68+0x1400], R10 ;  /* 0x0014000a44007388 */ /* 0x0003e80000000a00 */
[----:B------:R1:W-:Y:S04]  /*0730*/  STS.64 [R68+0x1500], R12 ;  /* 0x0015000c44007388 */ /* 0x0003e80000000a00 */
[----:B------:R1:W-:Y:S04]  /*0740*/  STS.64 [R68+0x1600], R14 ;  /* 0x0016000e44007388 */ /* 0x0003e80000000a00 */
[----:B------:R1:W-:Y:S02]  /*0750*/  STS.64 [R68+0x1700], R16 ;  /* 0x0017001044007388 */ /* 0x0003e40000000a00 */
.L_x_3:
[----:B------:R-:W-:Y:S05]  /*0760*/  BSYNC.RECONVERGENT B0 ;  /* 0x0000000000007941 */ /* 0x000fea0003800200 */
.L_x_2:
[----:B------:R-:W-:Y:S01]  /*0770*/  BAR.SYNC.DEFER_BLOCKING 0x0 ;  /* 0x0000000000007b1d */ /* 0x000fe20000010000 */
[----:B------:R-:W-:-:S05]  /*0780*/  UPLOP3.LUT UP0, UPT, UPT, UPT, UPT, 0x40, 0x4 ;  /* 0x000000000004789c */ /* 0x000fca0003f0e870 */
[----:B------:R-:W-:Y:S01]  /*0790*/  UMOV UR4, 0x1 ;  /* 0x0000000100047882 */ /* 0x000fe20000000000 */
[----:B------:R-:W-:Y:S04]  /*07a0*/  LDS.64 R62, [R68+0x1000] ;  /* 0x00100000443e7984 */ /* 0x000fe80000000a00 */
[----:B------:R-:W2:Y:S04]  /*07b0*/  LDS.128 R48, [R69] ;  /* 0x0000000045307984 */ /* 0x000ea80000000c00 */
[----:B------:R-:W3:Y:S04]  /*07c0*/  LDS.64 R60, [R68+0x1200] ;  /* 0x00120000443c7984 */ /* 0x000ee80000000a00 */
[----:B------:R-:W4:Y:S04]  /*07d0*/  LDS.64 R58, [R68+0x1400] ;  /* 0x00140000443a7984 */ /* 0x000f280000000a00 */
[----:B------:R-:W0:Y:S04]  /*07e0*/  LDS.64 R20, [R68+0x1600] ;  /* 0x0016000044147984 */ /* 0x000e280000000a00 */
[----:B------:R-:W1:Y:S04]  /*07f0*/  LDS.128 R44, [R69+0x400] ;  /* 0x00040000452c7984 */ /* 0x000e680000000c00 */
[----:B------:R-:W-:Y:S01]  /*0800*/  LDS.64 R66, [R68+0x1100] ;  /* 0x0011000044427984 */ /* 0x000fe20000000a00 */
[C---:B--2---:R-:W-:Y:S08]  /*0810*/  HMMA.16816.F16 R26, R48.reuse, R62, R26 ;  /* 0x0000003e301a723c */ /* 0x044ff0000000081a */
[C---:B---3--:R-:W-:Y:S08]  /*0820*/  HMMA.16816.F16 R24, R48.reuse, R60, R24 ;  /* 0x0000003c3018723c */ /* 0x048ff00000000818 */
[C---:B----4-:R-:W-:Y:S08]  /*0830*/  HMMA.16816.F16 R22, R48.reuse, R58, R22 ;  /* 0x0000003a3016723c */ /* 0x050ff00000000816 */
[----:B0-----:R-:W-:Y:S01]  /*0840*/  HMMA.16816.F16 R52, R48, R20, R52 ;  /* 0x000000143034723c */ /* 0x001fe20000000834 */
[----:B------:R-:W0:Y:S07]  /*0850*/  LDS.128 R48, [R69+0x200] ;  /* 0x0002000045307984 */ /* 0x000e2e0000000c00 */
[C---:B-1----:R-:W-:Y:S01]  /*0860*/  HMMA.16816.F16 R64, R44.reuse, R62, R64 ;  /* 0x0000003e2c40723c */ /* 0x042fe20000000840 */
[----:B------:R-:W1:Y:S07]  /*0870*/  LDS.64 R62, [R68+0x1700] ;  /* 0x00170000443e7984 */ /* 0x000e6e0000000a00 */
[C---:B------:R-:W-:Y:S01]  /*0880*/  HMMA.16816.F16 R54, R44.reuse, R60, R54 ;  /* 0x0000003c2c36723c */ /* 0x040fe20000000836 */
[----:B------:R-:W2:Y:S07]  /*0890*/  LDS.64 R60, [R68+0x1500] ;  /* 0x00150000443c7984 */ /* 0x000eae0000000a00 */
[C---:B------:R-:W-:Y:S01]  /*08a0*/  HMMA.16816.F16 R56, R44.reuse, R58, R56 ;  /* 0x0000003a2c38723c */ /* 0x040fe20000000838 */
[----:B------:R-:W3:Y:S07]  /*08b0*/  LDS.64 R58, [R68+0x1300] ;  /* 0x00130000443a7984 */ /* 0x000eee0000000a00 */
[----:B------:R-:W-:Y:S08]  /*08c0*/  HMMA.16816.F16 R18, R44, R20, R18 ;  /* 0x000000142c12723c */ /* 0x000ff00000000812 */
[C---:B0-----:R-:W-:Y:S08]  /*08d0*/  HMMA.16816.F16 R26, R48.reuse, R66, R26 ;  /* 0x00000042301a723c */ /* 0x041ff0000000081a */
[C---:B-1----:R-:W-:Y:S08]  /*08e0*/  HMMA.16816.F16 R52, R48.reuse, R62, R52 ;  /* 0x0000003e3034723c */ /* 0x042ff00000000834 */
[C---:B--2---:R-:W-:Y:S08]  /*08f0*/  HMMA.16816.F16 R22, R48.reuse, R60, R22 ;  /* 0x0000003c3016723c */ /* 0x044ff00000000816 */
[----:B---3--:R-:W-:Y:S01]  /*0900*/  HMMA.16816.F16 R24, R48, R58, R24 ;  /* 0x0000003a3018723c */ /* 0x008fe20000000818 */
[----:B------:R-:W0:Y:S07]  /*0910*/  LDS.128 R48, [R69+0x600] ;  /* 0x0006000045307984 */ /* 0x000e2e0000000c00 */
[C---:B0-----:R-:W-:Y:S08]  /*0920*/  HMMA.16816.F16 R64, R48.reuse, R66, R64 ;  /* 0x000000423040723c */ /* 0x041ff00000000840 */
[C---:B------:R-:W-:Y:S08]  /*0930*/  HMMA.16816.F16 R54, R48.reuse, R58, R54 ;  /* 0x0000003a3036723c */ /* 0x040ff00000000836 */
[C---:B------:R-:W-:Y:S08]  /*0940*/  HMMA.16816.F16 R56, R48.reuse, R60, R56 ;  /* 0x0000003c3038723c */ /* 0x040ff00000000838 */
[----:B------:R-:W-:Y:S01]  /*0950*/  HMMA.16816.F16 R18, R48, R62, R18 ;  /* 0x0000003e3012723c */ /* 0x000fe20000000812 */
[----:B------:R-:W-:Y:S06]  /*0960*/  BAR.SYNC.DEFER_BLOCKING 0x0 ;  /* 0x0000000000007b1d */ /* 0x000fec0000010000 */
[----:B------:R-:W-:-:S13]  /*0970*/  BRA.U UP1, `(.L_x_4) ;  /* 0xfffffff901e07547 */ /* 0x000fda000b83ffff */
[----:B-----5:R-:W0:Y:S01]  /*0980*/  LDC.64 R2, c[0x0][0x390] ;  /* 0x0000e400ff027b82 */ /* 0x020e220000000a00 */
[C---:B------:R-:W-:Y:S01]  /*0990*/  IMAD.SHL.U32 R5, R0.reuse, 0x2, RZ ;  /* 0x0000000200057824 */ /* 0x040fe200078e00ff */
[----:B------:R-:W-:Y:S02]  /*09a0*/  LOP3.LUT R4, R0, 0x20, RZ, 0xc0, !PT ;  /* 0x0000002000047812 */ /* 0x000fe400078ec0ff */
[----:B------:R-:W-:Y:S02]  /*09b0*/  LOP3.LUT R70, R70, 0x1c0, R71, 0xf8, !PT ;  /* 0x000001c046467812 */ /* 0x000fe400078ef847 */
[----:B------:R-:W-:-:S04]  /*09c0*/  LOP3.LUT R5, R4, 0x6, R5, 0xf8, !PT ;  /* 0x0000000604057812 */ /* 0x000fc800078ef805 */
[----:B------:R-:W-:-:S05]  /*09d0*/  LOP3.LUT R5, R70, R5, RZ, 0xfc, !PT ;  /* 0x0000000546057212 */ /* 0x000fca00078efcff */
[----:B0-----:R-:W-:Y:S01]  /*09e0*/  IMAD.WIDE.U32 R2, R5, 0x2, R2 ;  /* 0x0000000205027825 */ /* 0x001fe200078e0002 */
[----:B------:R-:W-:Y:S06]  /*09f0*/  BAR.SYNC.DEFER_BLOCKING 0x0 ;  /* 0x0000000000007b1d */ /* 0x000fec0000010000 */
[----:B------:R-:W-:Y:S04]  /*0a00*/  STG.E desc[UR8][R2.64], R26 ;  /* 0x0000001a02007986 */ /* 0x000fe8000c101908 */
        /* <DEDUP_REMOVED lines=14> */
[----:B------:R-:W-:Y:S01]  /*0af0*/  STG.E desc[UR8][R2.64+0xc30], R19 ;  /* 0x000c301302007986 */ /* 0x000fe2000c101908 */
[----:B------:R-:W-:Y:S05]  /*0b00*/  EXIT ;  /* 0x000000000000794d */ /* 0x000fea0003800000 */
.L_x_5:
[----:B------:R-:W-:-:S00]  /*0b10*/  BRA `(.L_x_5) ;  /* 0xfffffffc00fc7947 */ /* 0x000fc0000383ffff */
[----:B------:R-:W-:-:S00]  /*0b20*/  NOP ;  /* 0x0000000000007918 */ /* 0x000fc00000000000 */
        /* <DEDUP_REMOVED lines=13> */
.L_x_6:


//--------------------- .nv.shared._Z22block_gemm_2d_half_mmaPK6__halfS1_PS_S_S_ --------------------------
	.section	.nv.shared._Z22block_gemm_2d_half_mmaPK6__halfS1_PS_S_S_,"aw",@nobits
	.sectionflags	@""
	.align	16
	.zero		1024


//--------------------- .nv.shared.reserved.0     --------------------------
	.section	.nv.shared.reserved.0,"aw",@nobits
	.weak		__nv_reservedSMEM_offset_0_alias
	.size		__nv_reservedSMEM_offset_0_alias, 0, 64
	.other		__nv_reservedSMEM_offset_0_alias,@"STO_CUDA_RESERVED_SHARED STV_DEFAULT"
__nv_reservedSMEM_offset_0_alias:
	.zero		0
	.zero		64


//--------------------- .nv.constant0._Z22block_gemm_2d_half_mmaPK6__halfS1_PS_S_S_ --------------------------
	.section	.nv.constant0._Z22block_gemm_2d_half_mmaPK6__halfS1_PS_S_S_,"a",@progbits
	.sectionflags	@""
	.align	4
.nv.constant0._Z22block_gemm_2d_half_mmaPK6__halfS1_PS_S_S_:
	.zero		924


//--------------------- SYMBOLS --------------------------

	.type		.nv.reservedSmem.offset0,@object
	.size		.nv.reservedSmem.offset0,0x4
	.type		.nv.reservedSmem.cap,@object
	.size		.nv.reservedSmem.cap,0x4
